//
// Generated by NVIDIA NVVM Compiler
//
// Compiler Build ID: CL-36424714
// Cuda compilation tools, release 13.0, V13.0.88
// Based on NVVM 20.0.0
//

.version 9.0
.target sm_100
.address_size 64

	// .globl	_Z12multiplyCelliPiS_S_

.visible .entry _Z12multiplyCelliPiS_S_(
	.param .u32 _Z12multiplyCelliPiS_S__param_0,
	.param .u64 .ptr .align 1 _Z12multiplyCelliPiS_S__param_1,
	.param .u64 .ptr .align 1 _Z12multiplyCelliPiS_S__param_2,
	.param .u64 .ptr .align 1 _Z12multiplyCelliPiS_S__param_3
)
{


	ret;

}


// ===== COMPILED SASS (sm_100) =====

	.target	sm_100

	.elftype	@"ET_EXEC"


//--------------------- .note.nv.tkinfo           --------------------------
	.section	.note.nv.tkinfo,"",@"SHT_NOTE"
	.sectionflags	@"SHF_NOTE_NV_TKINFO"
	.tkinfo
        /*0018*/ 	.word	0x00000002
        /*0030*/ 	.string	""
        /*0030*/ 	.string	"ptxas"
        /*0030*/ 	.string	"Cuda compilation tools, release 13.0, V13.0.88"
        /*0030*/ 	.string	"Build cuda_13.0.r13.0/compiler.36424714_0"
        /*0030*/ 	.string	"-arch sm_100 -m 64 "



//--------------------- .note.nv.cuinfo           --------------------------
	.section	.note.nv.cuinfo,"",@"SHT_NOTE"
	.sectionflags	@"SHF_NOTE_NV_CUINFO"
        /*0018*/ 	.short	0x0002
        /*001a*/ 	.short	0x0064
        /*001c*/ 	.short	0x0082
	.zero		2


//--------------------- .nv.info                  --------------------------
	.section	.nv.info,"",@"SHT_CUDA_INFO"
	.align	4


	//----- nvinfo : EIATTR_REGCOUNT
	.align		4
        /*0000*/ 	.byte	0x04, 0x2f
        /*0002*/ 	.short	(.L_1 - .L_0)
	.align		4
.L_0:
        /*0004*/ 	.word	index@(_Z12multiplyCelliPiS_S_)
        /*0008*/ 	.word	0x00000004


	//----- nvinfo : EIATTR_FRAME_SIZE
	.align		4
.L_1:
        /*000c*/ 	.byte	0x04, 0x11
        /*000e*/ 	.short	(.L_3 - .L_2)
	.align		4
.L_2:
        /*0010*/ 	.word	index@(_Z12multiplyCelliPiS_S_)
        /*0014*/ 	.word	0x00000000


	//----- nvinfo : EIATTR_MIN_STACK_SIZE
	.align		4
.L_3:
        /*0018*/ 	.byte	0x04, 0x12
        /*001a*/ 	.short	(.L_5 - .L_4)
	.align		4
.L_4:
        /*001c*/ 	.word	index@(_Z12multiplyCelliPiS_S_)
        /*0020*/ 	.word	0x00000000
.L_5:


//--------------------- .nv.compat                --------------------------
	.section	.nv.compat,"",@"SHT_CUDA_COMPAT_INFO"
	.align	4
        /*0000*/ 	.byte	0x02, 0x09, 0x00, 0x00, 0x02, 0x02, 0x01, 0x00, 0x02, 0x05, 0x05, 0x00, 0x03, 0x07, 0x01, 0x01
        /*0010*/ 	.byte	0x02, 0x03, 0x00, 0x00, 0x02, 0x06, 0x01, 0x00, 0x04, 0x0b, 0x08, 0x00, 0x09, 0x00, 0x00, 0x00
        /*0020*/ 	.byte	0x00, 0x00, 0x00, 0x00


//--------------------- .nv.info._Z12multiplyCelliPiS_S_ --------------------------
	.section	.nv.info._Z12multiplyCelliPiS_S_,"",@"SHT_CUDA_INFO"
	.sectionflags	@""
	.align	4


	//----- nvinfo : EIATTR_CUDA_API_VERSION
	.align		4
        /*0000*/ 	.byte	0x04, 0x37
        /*0002*/ 	.short	(.L_7 - .L_6)
.L_6:
        /*0004*/ 	.word	0x00000082


	//----- nvinfo : EIATTR_KPARAM_INFO
	.align		4
.L_7:
        /*0008*/ 	.byte	0x04, 0x17
        /*000a*/ 	.short	(.L_9 - .L_8)
.L_8:
        /*000c*/ 	.word	0x00000000
        /*0010*/ 	.short	0x0003
        /*0012*/ 	.short	0x0018
        /*0014*/ 	.byte	0x00, 0xf5, 0x21, 0x00


	//----- nvinfo : EIATTR_KPARAM_INFO
	.align		4
.L_9:
        /*0018*/ 	.byte	0x04, 0x17
        /*001a*/ 	.short	(.L_11 - .L_10)
.L_10:
        /*001c*/ 	.word	0x00000000
        /*0020*/ 	.short	0x0002
        /*0022*/ 	.short	0x0010
        /*0024*/ 	.byte	0x00, 0xf5, 0x21, 0x00


	//----- nvinfo : EIATTR_KPARAM_INFO
	.align		4
.L_11:
        /*0028*/ 	.byte	0x04, 0x17
        /*002a*/ 	.short	(.L_13 - .L_12)
.L_12:
        /*002c*/ 	.word	0x00000000
        /*0030*/ 	.short	0x0001
        /*0032*/ 	.short	0x0008
        /*0034*/ 	.byte	0x00, 0xf5, 0x21, 0x00


	//----- nvinfo : EIATTR_KPARAM_INFO
	.align		4
.L_13:
        /*0038*/ 	.byte	0x04, 0x17
        /*003a*/ 	.short	(.L_15 - .L_14)
.L_14:
        /*003c*/ 	.word	0x00000000
        /*0040*/ 	.short	0x0000
        /*0042*/ 	.short	0x0000
        /*0044*/ 	.byte	0x00, 0xf0, 0x11, 0x00


	//----- nvinfo : EIATTR_SPARSE_MMA_MASK
	.align		4
.L_15:
        /*0048*/ 	.byte	0x03, 0x50
        /*004a*/ 	.short	0x0000


	//----- nvinfo : EIATTR_MAXREG_COUNT
	.align		4
        /*004c*/ 	.byte	0x03, 0x1b
        /*004e*/ 	.short	0x00ff


	//----- nvinfo : EIATTR_MERCURY_ISA_VERSION
	.align		4
        /*0050*/ 	.byte	0x03, 0x5f
        /*0052*/ 	.short	0x0101


	//----- nvinfo : EIATTR_VRC_CTA_INIT_COUNT
	.align		4
        /*0054*/ 	.byte	0x02, 0x4a
	.zero		1
	.zero		1


	//----- nvinfo : EIATTR_EXIT_INSTR_OFFSETS
	.align		4
        /*0058*/ 	.byte	0x04, 0x1c
        /*005a*/ 	.short	(.L_17 - .L_16)


	//   ....[0]....
.L_16:
        /*005c*/ 	.word	0x00000010


	//----- nvinfo : EIATTR_CBANK_PARAM_SIZE
	.align		4
.L_17:
        /*0060*/ 	.byte	0x03, 0x19
        /*0062*/ 	.short	0x0020


	//----- nvinfo : EIATTR_PARAM_CBANK
	.align		4
        /*0064*/ 	.byte	0x04, 0x0a
        /*0066*/ 	.short	(.L_19 - .L_18)
	.align		4
.L_18:
        /*0068*/ 	.word	index@(.nv.constant0._Z12multiplyCelliPiS_S_)
        /*006c*/ 	.short	0x0380
        /*006e*/ 	.short	0x0020


	//----- nvinfo : EIATTR_SW_WAR
	.align		4
.L_19:
        /*0070*/ 	.byte	0x04, 0x36
        /*0072*/ 	.short	(.L_21 - .L_20)
.L_20:
        /*0074*/ 	.word	0x00000008
.L_21:


//--------------------- .nv.callgraph             --------------------------
	.section	.nv.callgraph,"",@"SHT_CUDA_CALLGRAPH"
	.align	4
	.sectionentsize	8
	.align		4
        /*0000*/ 	.word	0x00000000
	.align		4
        /*0004*/ 	.word	0xffffffff
	.align		4
        /*0008*/ 	.word	0x00000000
	.align		4
        /*000c*/ 	.word	0xfffffffe
	.align		4
        /*0010*/ 	.word	0x00000000
	.align		4
        /*0014*/ 	.word	0xfffffffd
	.align		4
        /*0018*/ 	.word	0x00000000
	.align		4
        /*001c*/ 	.word	0xfffffffc


//--------------------- .text._Z12multiplyCelliPiS_S_ --------------------------
	.section	.text._Z12multiplyCelliPiS_S_,"ax",@progbits
	.align	128
        .global         _Z12multiplyCelliPiS_S_
        .type           _Z12multiplyCelliPiS_S_,@function
        .size           _Z12multiplyCelliPiS_S_,(.L_x_1 - _Z12multiplyCelliPiS_S_)
        .other          _Z12multiplyCelliPiS_S_,@"STO_CUDA_ENTRY STV_DEFAULT"
_Z12multiplyCelliPiS_S_:
.text._Z12multiplyCelliPiS_S_:
[----:B------:R-:W-:Y:S01]  /*0000*/  LDC R1, c[0x0][0x37c] ;  /* 0x0000df00ff017b82 */ /* 0x000fe20000000800 */
[----:B------:R-:W-:Y:S05]  /*0010*/  EXIT ;  /* 0x000000000000794d */ /* 0x000fea0003800000 */
.L_x_0:
[----:B------:R-:W-:-:S00]  /*0020*/  BRA `(.L_x_0) ;  /* 0xfffffffc00fc7947 */ /* 0x000fc0000383ffff */
[----:B------:R-:W-:-:S00]  /*0030*/  NOP ;  /* 0x0000000000007918 */ /* 0x000fc00000000000 */
        /* <DEDUP_REMOVED lines=12> */
.L_x_1:


//--------------------- .nv.shared.reserved.0     --------------------------
	.section	.nv.shared.reserved.0,"aw",@nobits
	.weak		__nv_reservedSMEM_offset_0_alias
	.size		__nv_reservedSMEM_offset_0_alias, 0, 64
	.other		__nv_reservedSMEM_offset_0_alias,@"STO_CUDA_RESERVED_SHARED STV_DEFAULT"
__nv_reservedSMEM_offset_0_alias:
	.zero		0
	.zero		64


//--------------------- .nv.constant0._Z12multiplyCelliPiS_S_ --------------------------
	.section	.nv.constant0._Z12multiplyCelliPiS_S_,"a",@progbits
	.sectionflags	@""
	.align	4
.nv.constant0._Z12multiplyCelliPiS_S_:
	.zero		928


//--------------------- SYMBOLS --------------------------

	.type		.nv.reservedSmem.offset0,@object
	.size		.nv.reservedSmem.offset0,0x4
